//
// Generated by NVIDIA NVVM Compiler
//
// Compiler Build ID: CL-36424714
// Cuda compilation tools, release 13.0, V13.0.88
// Based on NVVM 20.0.0
//

.version 9.0
.target sm_100
.address_size 64

	// .globl	_Z9reductionPfS_
// _ZZ9reductionPfS_E10smem_array has been demoted
// _ZZ15reduction_finalPfS_E10smem_array has been demoted

.visible .entry _Z9reductionPfS_(
	.param .u64 .ptr .align 1 _Z9reductionPfS__param_0,
	.param .u64 .ptr .align 1 _Z9reductionPfS__param_1
)
{
	.reg .pred 	%p<5>;
	.reg .b32 	%r<12>;
	.reg .b32 	%f<6>;
	.reg .b64 	%rd<9>;
	// demoted variable
	.shared .align 4 .b8 _ZZ9reductionPfS_E10smem_array[4096];
	ld.param.u64 	%rd2, [_Z9reductionPfS__param_0];
	ld.param.u64 	%rd1, [_Z9reductionPfS__param_1];
	cvta.to.global.u64 	%rd3, %rd2;
	mov.u32 	%r1, %tid.x;
	mul.wide.u32 	%rd4, %r1, 4;
	add.s64 	%rd5, %rd3, %rd4;
	ld.global.f32 	%f1, [%rd5];
	shl.b32 	%r6, %r1, 2;
	mov.u32 	%r7, _ZZ9reductionPfS_E10smem_array;
	add.s32 	%r2, %r7, %r6;
	st.shared.f32 	[%r2], %f1;
	bar.sync 	0;
	mov.u32 	%r11, %ntid.x;
	setp.lt.u32 	%p1, %r11, 2;
	@%p1 bra 	$L__BB0_4;
$L__BB0_1:
	shr.u32 	%r5, %r11, 1;
	bar.sync 	0;
	setp.ge.u32 	%p2, %r1, %r5;
	@%p2 bra 	$L__BB0_3;
	shl.b32 	%r8, %r5, 2;
	add.s32 	%r9, %r2, %r8;
	ld.shared.f32 	%f2, [%r9];
	ld.shared.f32 	%f3, [%r2];
	add.f32 	%f4, %f2, %f3;
	st.shared.f32 	[%r2], %f4;
$L__BB0_3:
	setp.gt.u32 	%p3, %r11, 3;
	mov.u32 	%r11, %r5;
	@%p3 bra 	$L__BB0_1;
$L__BB0_4:
	setp.ne.s32 	%p4, %r1, 0;
	@%p4 bra 	$L__BB0_6;
	ld.shared.f32 	%f5, [_ZZ9reductionPfS_E10smem_array];
	mov.u32 	%r10, %ctaid.x;
	cvta.to.global.u64 	%rd6, %rd1;
	mul.wide.u32 	%rd7, %r10, 4;
	add.s64 	%rd8, %rd6, %rd7;
	st.global.f32 	[%rd8], %f5;
$L__BB0_6:
	ret;

}
	// .globl	_Z15reduction_finalPfS_
.visible .entry _Z15reduction_finalPfS_(
	.param .u64 .ptr .align 1 _Z15reduction_finalPfS__param_0,
	.param .u64 .ptr .align 1 _Z15reduction_finalPfS__param_1
)
{
	.reg .pred 	%p<5>;
	.reg .b32 	%r<11>;
	.reg .b32 	%f<6>;
	.reg .b64 	%rd<7>;
	// demoted variable
	.shared .align 4 .b8 _ZZ15reduction_finalPfS_E10smem_array[4096];
	ld.param.u64 	%rd2, [_Z15reduction_finalPfS__param_0];
	ld.param.u64 	%rd1, [_Z15reduction_finalPfS__param_1];
	cvta.to.global.u64 	%rd3, %rd2;
	mov.u32 	%r1, %tid.x;
	mul.wide.u32 	%rd4, %r1, 4;
	add.s64 	%rd5, %rd3, %rd4;
	ld.global.f32 	%f1, [%rd5];
	shl.b32 	%r6, %r1, 2;
	mov.u32 	%r7, _ZZ15reduction_finalPfS_E10smem_array;
	add.s32 	%r2, %r7, %r6;
	st.shared.f32 	[%r2], %f1;
	bar.sync 	0;
	mov.u32 	%r10, %ntid.x;
	setp.lt.u32 	%p1, %r10, 2;
	@%p1 bra 	$L__BB1_4;
$L__BB1_1:
	shr.u32 	%r5, %r10, 1;
	bar.sync 	0;
	setp.ge.u32 	%p2, %r1, %r5;
	@%p2 bra 	$L__BB1_3;
	shl.b32 	%r8, %r5, 2;
	add.s32 	%r9, %r2, %r8;
	ld.shared.f32 	%f2, [%r9];
	ld.shared.f32 	%f3, [%r2];
	add.f32 	%f4, %f2, %f3;
	st.shared.f32 	[%r2], %f4;
$L__BB1_3:
	setp.gt.u32 	%p3, %r10, 3;
	mov.u32 	%r10, %r5;
	@%p3 bra 	$L__BB1_1;
$L__BB1_4:
	setp.ne.s32 	%p4, %r1, 0;
	@%p4 bra 	$L__BB1_6;
	ld.shared.f32 	%f5, [_ZZ15reduction_finalPfS_E10smem_array];
	cvta.to.global.u64 	%rd6, %rd1;
	st.global.f32 	[%rd6], %f5;
$L__BB1_6:
	ret;

}


// ===== COMPILED SASS (sm_100) =====

	.target	sm_100

	.elftype	@"ET_EXEC"


//--------------------- .note.nv.tkinfo           --------------------------
	.section	.note.nv.tkinfo,"",@"SHT_NOTE"
	.sectionflags	@"SHF_NOTE_NV_TKINFO"
	.tkinfo
        /*0018*/ 	.word	0x00000002
        /*0030*/ 	.string	""
        /*0030*/ 	.string	"ptxas"
        /*0030*/ 	.string	"Cuda compilation tools, release 13.0, V13.0.88"
        /*0030*/ 	.string	"Build cuda_13.0.r13.0/compiler.36424714_0"
        /*0030*/ 	.string	"-arch sm_100 -m 64 "



//--------------------- .note.nv.cuinfo           --------------------------
	.section	.note.nv.cuinfo,"",@"SHT_NOTE"
	.sectionflags	@"SHF_NOTE_NV_CUINFO"
        /*0018*/ 	.short	0x0002
        /*001a*/ 	.short	0x0064
        /*001c*/ 	.short	0x0082
	.zero		2


//--------------------- .nv.info                  --------------------------
	.section	.nv.info,"",@"SHT_CUDA_INFO"
	.align	4


	//----- nvinfo : EIATTR_REGCOUNT
	.align		4
        /*0000*/ 	.byte	0x04, 0x2f
        /*0002*/ 	.short	(.L_1 - .L_0)
	.align		4
.L_0:
        /*0004*/ 	.word	index@(_Z9reductionPfS_)
        /*0008*/ 	.word	0x0000000a


	//----- nvinfo : EIATTR_FRAME_SIZE
	.align		4
.L_1:
        /*000c*/ 	.byte	0x04, 0x11
        /*000e*/ 	.short	(.L_3 - .L_2)
	.align		4
.L_2:
        /*0010*/ 	.word	index@(_Z9reductionPfS_)
        /*0014*/ 	.word	0x00000000


	//----- nvinfo : EIATTR_REGCOUNT
	.align		4
.L_3:
        /*0018*/ 	.byte	0x04, 0x2f
        /*001a*/ 	.short	(.L_5 - .L_4)
	.align		4
.L_4:
        /*001c*/ 	.word	index@(_Z15reduction_finalPfS_)
        /*0020*/ 	.word	0x0000000a


	//----- nvinfo : EIATTR_FRAME_SIZE
	.align		4
.L_5:
        /*0024*/ 	.byte	0x04, 0x11
        /*0026*/ 	.short	(.L_7 - .L_6)
	.align		4
.L_6:
        /*0028*/ 	.word	index@(_Z15reduction_finalPfS_)
        /*002c*/ 	.word	0x00000000


	//----- nvinfo : EIATTR_MIN_STACK_SIZE
	.align		4
.L_7:
        /*0030*/ 	.byte	0x04, 0x12
        /*0032*/ 	.short	(.L_9 - .L_8)
	.align		4
.L_8:
        /*0034*/ 	.word	index@(_Z15reduction_finalPfS_)
        /*0038*/ 	.word	0x00000000


	//----- nvinfo : EIATTR_MIN_STACK_SIZE
	.align		4
.L_9:
        /*003c*/ 	.byte	0x04, 0x12
        /*003e*/ 	.short	(.L_11 - .L_10)
	.align		4
.L_10:
        /*0040*/ 	.word	index@(_Z9reductionPfS_)
        /*0044*/ 	.word	0x00000000
.L_11:


//--------------------- .nv.compat                --------------------------
	.section	.nv.compat,"",@"SHT_CUDA_COMPAT_INFO"
	.align	4
        /*0000*/ 	.byte	0x02, 0x09, 0x00, 0x00, 0x02, 0x02, 0x01, 0x00, 0x02, 0x05, 0x05, 0x00, 0x03, 0x07, 0x01, 0x01
        /*0010*/ 	.byte	0x02, 0x03, 0x00, 0x00, 0x02, 0x06, 0x01, 0x00, 0x04, 0x0b, 0x08, 0x00, 0x09, 0x00, 0x00, 0x00
        /*0020*/ 	.byte	0x00, 0x00, 0x00, 0x00


//--------------------- .nv.info._Z15reduction_finalPfS_ --------------------------
	.section	.nv.info._Z15reduction_finalPfS_,"",@"SHT_CUDA_INFO"
	.sectionflags	@""
	.align	4


	//----- nvinfo : EIATTR_CUDA_API_VERSION
	.align		4
        /*0000*/ 	.byte	0x04, 0x37
        /*0002*/ 	.short	(.L_13 - .L_12)
.L_12:
        /*0004*/ 	.word	0x00000082


	//----- nvinfo : EIATTR_KPARAM_INFO
	.align		4
.L_13:
        /*0008*/ 	.byte	0x04, 0x17
        /*000a*/ 	.short	(.L_15 - .L_14)
.L_14:
        /*000c*/ 	.word	0x00000000
        /*0010*/ 	.short	0x0001
        /*0012*/ 	.short	0x0008
        /*0014*/ 	.byte	0x00, 0xf5, 0x21, 0x00


	//----- nvinfo : EIATTR_KPARAM_INFO
	.align		4
.L_15:
        /*0018*/ 	.byte	0x04, 0x17
        /*001a*/ 	.short	(.L_17 - .L_16)
.L_16:
        /*001c*/ 	.word	0x00000000
        /*0020*/ 	.short	0x0000
        /*0022*/ 	.short	0x0000
        /*0024*/ 	.byte	0x00, 0xf5, 0x21, 0x00


	//----- nvinfo : EIATTR_SPARSE_MMA_MASK
	.align		4
.L_17:
        /*0028*/ 	.byte	0x03, 0x50
        /*002a*/ 	.short	0x0000


	//----- nvinfo : EIATTR_MAXREG_COUNT
	.align		4
        /*002c*/ 	.byte	0x03, 0x1b
        /*002e*/ 	.short	0x00ff


	//----- nvinfo : EIATTR_NUM_BARRIERS
	.align		4
        /*0030*/ 	.byte	0x02, 0x4c
        /*0032*/ 	.byte	0x01
	.zero		1


	//----- nvinfo : EIATTR_MERCURY_ISA_VERSION
	.align		4
        /*0034*/ 	.byte	0x03, 0x5f
        /*0036*/ 	.short	0x0101


	//----- nvinfo : EIATTR_VRC_CTA_INIT_COUNT
	.align		4
        /*0038*/ 	.byte	0x02, 0x4a
	.zero		1
	.zero		1


	//----- nvinfo : EIATTR_EXIT_INSTR_OFFSETS
	.align		4
        /*003c*/ 	.byte	0x04, 0x1c
        /*003e*/ 	.short	(.L_19 - .L_18)


	//   ....[0]....
.L_18:
        /*0040*/ 	.word	0x000001c0


	//   ....[1]....
        /*0044*/ 	.word	0x00000230


	//----- nvinfo : EIATTR_CBANK_PARAM_SIZE
	.align		4
.L_19:
        /*0048*/ 	.byte	0x03, 0x19
        /*004a*/ 	.short	0x0010


	//----- nvinfo : EIATTR_PARAM_CBANK
	.align		4
        /*004c*/ 	.byte	0x04, 0x0a
        /*004e*/ 	.short	(.L_21 - .L_20)
	.align		4
.L_20:
        /*0050*/ 	.word	index@(.nv.constant0._Z15reduction_finalPfS_)
        /*0054*/ 	.short	0x0380
        /*0056*/ 	.short	0x0010


	//----- nvinfo : EIATTR_SW_WAR
	.align		4
.L_21:
        /*0058*/ 	.byte	0x04, 0x36
        /*005a*/ 	.short	(.L_23 - .L_22)
.L_22:
        /*005c*/ 	.word	0x00000008
.L_23:


//--------------------- .nv.info._Z9reductionPfS_ --------------------------
	.section	.nv.info._Z9reductionPfS_,"",@"SHT_CUDA_INFO"
	.sectionflags	@""
	.align	4


	//----- nvinfo : EIATTR_CUDA_API_VERSION
	.align		4
        /*0000*/ 	.byte	0x04, 0x37
        /*0002*/ 	.short	(.L_25 - .L_24)
.L_24:
        /*0004*/ 	.word	0x00000082


	//----- nvinfo : EIATTR_KPARAM_INFO
	.align		4
.L_25:
        /*0008*/ 	.byte	0x04, 0x17
        /*000a*/ 	.short	(.L_27 - .L_26)
.L_26:
        /*000c*/ 	.word	0x00000000
        /*0010*/ 	.short	0x0001
        /*0012*/ 	.short	0x0008
        /*0014*/ 	.byte	0x00, 0xf5, 0x21, 0x00


	//----- nvinfo : EIATTR_KPARAM_INFO
	.align		4
.L_27:
        /*0018*/ 	.byte	0x04, 0x17
        /*001a*/ 	.short	(.L_29 - .L_28)
.L_28:
        /*001c*/ 	.word	0x00000000
        /*0020*/ 	.short	0x0000
        /*0022*/ 	.short	0x0000
        /*0024*/ 	.byte	0x00, 0xf5, 0x21, 0x00


	//----- nvinfo : EIATTR_SPARSE_MMA_MASK
	.align		4
.L_29:
        /*0028*/ 	.byte	0x03, 0x50
        /*002a*/ 	.short	0x0000


	//----- nvinfo : EIATTR_MAXREG_COUNT
	.align		4
        /*002c*/ 	.byte	0x03, 0x1b
        /*002e*/ 	.short	0x00ff


	//----- nvinfo : EIATTR_NUM_BARRIERS
	.align		4
        /*0030*/ 	.byte	0x02, 0x4c
        /*0032*/ 	.byte	0x01
	.zero		1


	//----- nvinfo : EIATTR_MERCURY_ISA_VERSION
	.align		4
        /*0034*/ 	.byte	0x03, 0x5f
        /*0036*/ 	.short	0x0101


	//----- nvinfo : EIATTR_VRC_CTA_INIT_COUNT
	.align		4
        /*0038*/ 	.byte	0x02, 0x4a
	.zero		1
	.zero		1


	//----- nvinfo : EIATTR_EXIT_INSTR_OFFSETS
	.align		4
        /*003c*/ 	.byte	0x04, 0x1c
        /*003e*/ 	.short	(.L_31 - .L_30)


	//   ....[0]....
.L_30:
        /*0040*/ 	.word	0x000001c0


	//   ....[1]....
        /*0044*/ 	.word	0x00000250


	//----- nvinfo : EIATTR_CBANK_PARAM_SIZE
	.align		4
.L_31:
        /*0048*/ 	.byte	0x03, 0x19
        /*004a*/ 	.short	0x0010


	//----- nvinfo : EIATTR_PARAM_CBANK
	.align		4
        /*004c*/ 	.byte	0x04, 0x0a
        /*004e*/ 	.short	(.L_33 - .L_32)
	.align		4
.L_32:
        /*0050*/ 	.word	index@(.nv.constant0._Z9reductionPfS_)
        /*0054*/ 	.short	0x0380
        /*0056*/ 	.short	0x0010


	//----- nvinfo : EIATTR_SW_WAR
	.align		4
.L_33:
        /*0058*/ 	.byte	0x04, 0x36
        /*005a*/ 	.short	(.L_35 - .L_34)
.L_34:
        /*005c*/ 	.word	0x00000008
.L_35:


//--------------------- .nv.callgraph             --------------------------
	.section	.nv.callgraph,"",@"SHT_CUDA_CALLGRAPH"
	.align	4
	.sectionentsize	8
	.align		4
        /*0000*/ 	.word	0x00000000
	.align		4
        /*0004*/ 	.word	0xffffffff
	.align		4
        /*0008*/ 	.word	0x00000000
	.align		4
        /*000c*/ 	.word	0xfffffffe
	.align		4
        /*0010*/ 	.word	0x00000000
	.align		4
        /*0014*/ 	.word	0xfffffffd
	.align		4
        /*0018*/ 	.word	0x00000000
	.align		4
        /*001c*/ 	.word	0xfffffffc


//--------------------- .text._Z15reduction_finalPfS_ --------------------------
	.section	.text._Z15reduction_finalPfS_,"ax",@progbits
	.align	128
        .global         _Z15reduction_finalPfS_
        .type           _Z15reduction_finalPfS_,@function
        .size           _Z15reduction_finalPfS_,(.L_x_6 - _Z15reduction_finalPfS_)
        .other          _Z15reduction_finalPfS_,@"STO_CUDA_ENTRY STV_DEFAULT"
_Z15reduction_finalPfS_:
.text._Z15reduction_finalPfS_:
[----:B------:R-:W-:Y:S01]  /*0000*/  LDC R1, c[0x0][0x37c] ;  /* 0x0000df00ff017b82 */ /* 0x000fe20000000800 */
[----:B------:R-:W0:Y:S07]  /*0010*/  S2R R7, SR_TID.X ;  /* 0x0000000000077919 */ /* 0x000e2e0000002100 */
[----:B------:R-:W0:Y:S01]  /*0020*/  LDC.64 R2, c[0x0][0x380] ;  /* 0x0000e000ff027b82 */ /* 0x000e220000000a00 */
[----:B------:R-:W1:Y:S01]  /*0030*/  LDCU.64 UR6, c[0x0][0x358] ;  /* 0x00006b00ff0677ac */ /* 0x000e620008000a00 */
[----:B0-----:R-:W-:-:S06]  /*0040*/  IMAD.WIDE.U32 R2, R7, 0x4, R2 ;  /* 0x0000000407027825 */ /* 0x001fcc00078e0002 */
[----:B-1----:R-:W2:Y:S01]  /*0050*/  LDG.E R2, desc[UR6][R2.64] ;  /* 0x0000000602027981 */ /* 0x002ea2000c1e1900 */
[----:B------:R-:W0:Y:S01]  /*0060*/  S2UR UR5, SR_CgaCtaId ;  /* 0x00000000000579c3 */ /* 0x000e220000008800 */
[----:B------:R-:W-:Y:S01]  /*0070*/  UMOV UR4, 0x400 ;  /* 0x0000040000047882 */ /* 0x000fe20000000000 */
[----:B------:R-:W1:Y:S01]  /*0080*/  LDCU UR8, c[0x0][0x360] ;  /* 0x00006c00ff0877ac */ /* 0x000e620008000800 */
[----:B------:R-:W-:Y:S01]  /*0090*/  ISETP.NE.AND P0, PT, R7, RZ, PT ;  /* 0x000000ff0700720c */ /* 0x000fe20003f05270 */
[----:B-1----:R-:W-:Y:S02]  /*00a0*/  UISETP.GE.U32.AND UP0, UPT, UR8, 0x2, UPT ;  /* 0x000000020800788c */ /* 0x002fe4000bf06070 */
[----:B0-----:R-:W-:-:S06]  /*00b0*/  ULEA UR4, UR5, UR4, 0x18 ;  /* 0x0000000405047291 */ /* 0x001fcc000f8ec0ff */
[----:B------:R-:W-:-:S05]  /*00c0*/  LEA R5, R7, UR4, 0x2 ;  /* 0x0000000407057c11 */ /* 0x000fca000f8e10ff */
[----:B--2---:R0:W-:Y:S01]  /*00d0*/  STS [R5], R2 ;  /* 0x0000000205007388 */ /* 0x0041e20000000800 */
[----:B------:R-:W-:Y:S06]  /*00e0*/  BAR.SYNC.DEFER_BLOCKING 0x0 ;  /* 0x0000000000007b1d */ /* 0x000fec0000010000 */
[----:B------:R-:W-:Y:S05]  /*00f0*/  BRA.U !UP0, `(.L_x_0) ;  /* 0x0000000108307547 */ /* 0x000fea000b800000 */
[----:B------:R-:W-:-:S07]  /*0100*/  IMAD.U32 R0, RZ, RZ, UR8 ;  /* 0x00000008ff007e24 */ /* 0x000fce000f8e00ff */
.L_x_1:
[----:B------:R-:W-:Y:S01]  /*0110*/  BAR.SYNC.DEFER_BLOCKING 0x0 ;  /* 0x0000000000007b1d */ /* 0x000fe20000010000 */
[----:B------:R-:W-:-:S04]  /*0120*/  SHF.R.U32.HI R6, RZ, 0x1, R0 ;  /* 0x00000001ff067819 */ /* 0x000fc80000011600 */
[----:B------:R-:W-:-:S13]  /*0130*/  ISETP.GE.U32.AND P1, PT, R7, R6, PT ;  /* 0x000000060700720c */ /* 0x000fda0003f26070 */
[----:B0-----:R-:W-:Y:S01]  /*0140*/  @!P1 IMAD R2, R6, 0x4, R5 ;  /* 0x0000000406029824 */ /* 0x001fe200078e0205 */
[----:B------:R-:W-:Y:S05]  /*0150*/  @!P1 LDS R3, [R5] ;  /* 0x0000000005039984 */ /* 0x000fea0000000800 */
[----:B------:R-:W0:Y:S02]  /*0160*/  @!P1 LDS R2, [R2] ;  /* 0x0000000002029984 */ /* 0x000e240000000800 */
[----:B0-----:R-:W-:-:S05]  /*0170*/  @!P1 FADD R4, R2, R3 ;  /* 0x0000000302049221 */ /* 0x001fca0000000000 */
[----:B------:R1:W-:Y:S01]  /*0180*/  @!P1 STS [R5], R4 ;  /* 0x0000000405009388 */ /* 0x0003e20000000800 */
[----:B------:R-:W-:Y:S01]  /*0190*/  ISETP.GT.U32.AND P1, PT, R0, 0x3, PT ;  /* 0x000000030000780c */ /* 0x000fe20003f24070 */
[----:B------:R-:W-:-:S12]  /*01a0*/  IMAD.MOV.U32 R0, RZ, RZ, R6 ;  /* 0x000000ffff007224 */ /* 0x000fd800078e0006 */
[----:B-1----:R-:W-:Y:S05]  /*01b0*/  @P1 BRA `(.L_x_1) ;  /* 0xfffffffc00d41947 */ /* 0x002fea000383ffff */
.L_x_0:
[----:B------:R-:W-:Y:S05]  /*01c0*/  @P0 EXIT ;  /* 0x000000000000094d */ /* 0x000fea0003800000 */
[----:B------:R-:W1:Y:S01]  /*01d0*/  S2UR UR5, SR_CgaCtaId ;  /* 0x00000000000579c3 */ /* 0x000e620000008800 */
[----:B------:R-:W-:-:S07]  /*01e0*/  UMOV UR4, 0x400 ;  /* 0x0000040000047882 */ /* 0x000fce0000000000 */
[----:B0-----:R-:W0:Y:S01]  /*01f0*/  LDC.64 R2, c[0x0][0x388] ;  /* 0x0000e200ff027b82 */ /* 0x001e220000000a00 */
[----:B-1----:R-:W-:-:S09]  /*0200*/  ULEA UR4, UR5, UR4, 0x18 ;  /* 0x0000000405047291 */ /* 0x002fd2000f8ec0ff */
[----:B------:R-:W0:Y:S04]  /*0210*/  LDS R5, [UR4] ;  /* 0x00000004ff057984 */ /* 0x000e280008000800 */
[----:B0-----:R-:W-:Y:S01]  /*0220*/  STG.E desc[UR6][R2.64], R5 ;  /* 0x0000000502007986 */ /* 0x001fe2000c101906 */
[----:B------:R-:W-:Y:S05]  /*0230*/  EXIT ;  /* 0x000000000000794d */ /* 0x000fea0003800000 */
.L_x_2:
[----:B------:R-:W-:-:S00]  /*0240*/  BRA `(.L_x_2) ;  /* 0xfffffffc00fc7947 */ /* 0x000fc0000383ffff */
[----:B------:R-:W-:-:S00]  /*0250*/  NOP ;  /* 0x0000000000007918 */ /* 0x000fc00000000000 */
        /* <DEDUP_REMOVED lines=10> */
.L_x_6:


//--------------------- .text._Z9reductionPfS_    --------------------------
	.section	.text._Z9reductionPfS_,"ax",@progbits
	.align	128
        .global         _Z9reductionPfS_
        .type           _Z9reductionPfS_,@function
        .size           _Z9reductionPfS_,(.L_x_7 - _Z9reductionPfS_)
        .other          _Z9reductionPfS_,@"STO_CUDA_ENTRY STV_DEFAULT"
_Z9reductionPfS_:
.text._Z9reductionPfS_:
        /* <DEDUP_REMOVED lines=17> */
.L_x_4:
[----:B------:R-:W-:Y:S01]  /*0110*/  BAR.SYNC.DEFER_BLOCKING 0x0 ;  /* 0x0000000000007b1d */ /* 0x000fe20000010000 */
[----:B------:R-:W-:-:S04]  /*0120*/  SHF.R.U32.HI R6, RZ, 0x1, R0 ;  /* 0x00000001ff067819 */ /* 0x000fc80000011600 */
[----:B------:R-:W-:-:S13]  /*0130*/  ISETP.GE.U32.AND P1, PT, R7, R6, PT ;  /* 0x000000060700720c */ /* 0x000fda0003f26070 */
[----:B0-----:R-:W-:Y:S01]  /*0140*/  @!P1 LEA R2, R6, R5, 0x2 ;  /* 0x0000000506029211 */ /* 0x001fe200078e10ff */
[----:B------:R-:W-:Y:S05]  /*0150*/  @!P1 LDS R3, [R5] ;  /* 0x0000000005039984 */ /* 0x000fea0000000800 */
[----:B------:R-:W0:Y:S02]  /*0160*/  @!P1 LDS R2, [R2] ;  /* 0x0000000002029984 */ /* 0x000e240000000800 */
[----:B0-----:R-:W-:-:S05]  /*0170*/  @!P1 FADD R4, R2, R3 ;  /* 0x0000000302049221 */ /* 0x001fca0000000000 */
[----:B------:R1:W-:Y:S01]  /*0180*/  @!P1 STS [R5], R4 ;  /* 0x0000000405009388 */ /* 0x0003e20000000800 */
[----:B------:R-:W-:Y:S01]  /*0190*/  ISETP.GT.U32.AND P1, PT, R0, 0x3, PT ;  /* 0x000000030000780c */ /* 0x000fe20003f24070 */
[----:B------:R-:W-:-:S12]  /*01a0*/  IMAD.MOV.U32 R0, RZ, RZ, R6 ;  /* 0x000000ffff007224 */ /* 0x000fd800078e0006 */
[----:B-1----:R-:W-:Y:S05]  /*01b0*/  @P1 BRA `(.L_x_4) ;  /* 0xfffffffc00d41947 */ /* 0x002fea000383ffff */
.L_x_3:
[----:B------:R-:W-:Y:S05]  /*01c0*/  @P0 EXIT ;  /* 0x000000000000094d */ /* 0x000fea0003800000 */
[----:B------:R-:W1:Y:S01]  /*01d0*/  S2UR UR5, SR_CgaCtaId ;  /* 0x00000000000579c3 */ /* 0x000e620000008800 */
[----:B------:R-:W-:Y:S01]  /*01e0*/  UMOV UR4, 0x400 ;  /* 0x0000040000047882 */ /* 0x000fe20000000000 */
[----:B------:R-:W2:Y:S06]  /*01f0*/  S2R R7, SR_CTAID.X ;  /* 0x0000000000077919 */ /* 0x000eac0000002500 */
[----:B0-----:R-:W2:Y:S01]  /*0200*/  LDC.64 R2, c[0x0][0x388] ;  /* 0x0000e200ff027b82 */ /* 0x001ea20000000a00 */
[----:B-1----:R-:W-:-:S09]  /*0210*/  ULEA UR4, UR5, UR4, 0x18 ;  /* 0x0000000405047291 */ /* 0x002fd2000f8ec0ff */
[----:B------:R-:W0:Y:S01]  /*0220*/  LDS R5, [UR4] ;  /* 0x00000004ff057984 */ /* 0x000e220008000800 */
[----:B--2---:R-:W-:-:S05]  /*0230*/  IMAD.WIDE.U32 R2, R7, 0x4, R2 ;  /* 0x0000000407027825 */ /* 0x004fca00078e0002 */
[----:B0-----:R-:W-:Y:S01]  /*0240*/  STG.E desc[UR6][R2.64], R5 ;  /* 0x0000000502007986 */ /* 0x001fe2000c101906 */
[----:B------:R-:W-:Y:S05]  /*0250*/  EXIT ;  /* 0x000000000000794d */ /* 0x000fea0003800000 */
.L_x_5:
        /* <DEDUP_REMOVED lines=10> */
.L_x_7:


//--------------------- .nv.shared._Z15reduction_finalPfS_ --------------------------
	.section	.nv.shared._Z15reduction_finalPfS_,"aw",@nobits
	.sectionflags	@""
	.align	4
.nv.shared._Z15reduction_finalPfS_:
	.zero		5120


//--------------------- .nv.shared.reserved.0     --------------------------
	.section	.nv.shared.reserved.0,"aw",@nobits
	.weak		__nv_reservedSMEM_offset_0_alias
	.size		__nv_reservedSMEM_offset_0_alias, 0, 64
	.other		__nv_reservedSMEM_offset_0_alias,@"STO_CUDA_RESERVED_SHARED STV_DEFAULT"
__nv_reservedSMEM_offset_0_alias:
	.zero		0
	.zero		64


//--------------------- .nv.shared._Z9reductionPfS_ --------------------------
	.section	.nv.shared._Z9reductionPfS_,"aw",@nobits
	.sectionflags	@""
	.align	4
.nv.shared._Z9reductionPfS_:
	.zero		5120


//--------------------- .nv.constant0._Z15reduction_finalPfS_ --------------------------
	.section	.nv.constant0._Z15reduction_finalPfS_,"a",@progbits
	.sectionflags	@""
	.align	4
.nv.constant0._Z15reduction_finalPfS_:
	.zero		912


//--------------------- .nv.constant0._Z9reductionPfS_ --------------------------
	.section	.nv.constant0._Z9reductionPfS_,"a",@progbits
	.sectionflags	@""
	.align	4
.nv.constant0._Z9reductionPfS_:
	.zero		912


//--------------------- SYMBOLS --------------------------

	.type		.nv.reservedSmem.offset0,@object
	.size		.nv.reservedSmem.offset0,0x4
	.type		.nv.reservedSmem.cap,@object
	.size		.nv.reservedSmem.cap,0x4
